//
// Generated by NVIDIA NVVM Compiler
//
// Compiler Build ID: CL-36424714
// Cuda compilation tools, release 13.0, V13.0.88
// Based on NVVM 20.0.0
//

.version 9.0
.target sm_100
.address_size 64

	// .globl	_Z11test_kerneli
.extern .func  (.param .b32 func_retval0) vprintf
(
	.param .b64 vprintf_param_0,
	.param .b64 vprintf_param_1
)
;
.global .align 1 .b8 $str[8] = {104, 101, 108, 108, 111, 33, 32};
.global .align 1 .b8 $str$1[33] = {116, 104, 114, 101, 97, 100, 95, 105, 100, 120, 58, 32, 37, 100, 32, 103, 111, 116, 32, 105, 110, 116, 101, 103, 101, 114, 58, 32, 37, 100, 32, 10};

.visible .entry _Z11test_kerneli(
	.param .u32 _Z11test_kerneli_param_0
)
{
	.local .align 8 .b8 	__local_depot0[8];
	.reg .b64 	%SP;
	.reg .b64 	%SPL;
	.reg .b32 	%r<10>;
	.reg .b64 	%rd<7>;

	mov.u64 	%SPL, __local_depot0;
	cvta.local.u64 	%SP, %SPL;
	ld.param.u32 	%r1, [_Z11test_kerneli_param_0];
	add.u64 	%rd1, %SP, 0;
	add.u64 	%rd2, %SPL, 0;
	mov.u64 	%rd3, $str;
	cvta.global.u64 	%rd4, %rd3;
	{ // callseq 0, 0
	.param .b64 param0;
	st.param.b64 	[param0], %rd4;
	.param .b64 param1;
	st.param.b64 	[param1], 0;
	.param .b32 retval0;
	call.uni (retval0), 
	vprintf, 
	(
	param0, 
	param1
	);
	ld.param.b32 	%r2, [retval0];
	} // callseq 0
	mov.u32 	%r4, %ctaid.x;
	mov.u32 	%r5, %ntid.x;
	mov.u32 	%r6, %tid.x;
	mad.lo.s32 	%r7, %r4, %r5, %r6;
	st.local.v2.u32 	[%rd2], {%r7, %r1};
	mov.u64 	%rd5, $str$1;
	cvta.global.u64 	%rd6, %rd5;
	{ // callseq 1, 0
	.param .b64 param0;
	st.param.b64 	[param0], %rd6;
	.param .b64 param1;
	st.param.b64 	[param1], %rd1;
	.param .b32 retval0;
	call.uni (retval0), 
	vprintf, 
	(
	param0, 
	param1
	);
	ld.param.b32 	%r8, [retval0];
	} // callseq 1
	ret;

}


// ===== COMPILED SASS (sm_100) =====

	.target	sm_100

	.elftype	@"ET_EXEC"


//--------------------- .note.nv.tkinfo           --------------------------
	.section	.note.nv.tkinfo,"",@"SHT_NOTE"
	.sectionflags	@"SHF_NOTE_NV_TKINFO"
	.tkinfo
        /*0018*/ 	.word	0x00000002
        /*0030*/ 	.string	""
        /*0030*/ 	.string	"ptxas"
        /*0030*/ 	.string	"Cuda compilation tools, release 13.0, V13.0.88"
        /*0030*/ 	.string	"Build cuda_13.0.r13.0/compiler.36424714_0"
        /*0030*/ 	.string	"-arch sm_100 -m 64 "



//--------------------- .note.nv.cuinfo           --------------------------
	.section	.note.nv.cuinfo,"",@"SHT_NOTE"
	.sectionflags	@"SHF_NOTE_NV_CUINFO"
        /*0018*/ 	.short	0x0002
        /*001a*/ 	.short	0x0064
        /*001c*/ 	.short	0x0082
	.zero		2


//--------------------- .nv.info                  --------------------------
	.section	.nv.info,"",@"SHT_CUDA_INFO"
	.align	4


	//----- nvinfo : EIATTR_REGCOUNT
	.align		4
        /*0000*/ 	.byte	0x04, 0x2f
        /*0002*/ 	.short	(.L_3 - .L_2)
	.align		4
.L_2:
        /*0004*/ 	.word	index@(_Z11test_kerneli)
        /*0008*/ 	.word	0x00000018


	//----- nvinfo : EIATTR_FRAME_SIZE
	.align		4
.L_3:
        /*000c*/ 	.byte	0x04, 0x11
        /*000e*/ 	.short	(.L_5 - .L_4)
	.align		4
.L_4:
        /*0010*/ 	.word	index@(_Z11test_kerneli)
        /*0014*/ 	.word	0x00000008


	//----- nvinfo : EIATTR_MIN_STACK_SIZE
	.align		4
.L_5:
        /*0018*/ 	.byte	0x04, 0x12
        /*001a*/ 	.short	(.L_7 - .L_6)
	.align		4
.L_6:
        /*001c*/ 	.word	index@(_Z11test_kerneli)
        /*0020*/ 	.word	0x00000008
.L_7:


//--------------------- .nv.compat                --------------------------
	.section	.nv.compat,"",@"SHT_CUDA_COMPAT_INFO"
	.align	4
        /*0000*/ 	.byte	0x02, 0x09, 0x00, 0x00, 0x02, 0x02, 0x01, 0x00, 0x02, 0x05, 0x05, 0x00, 0x03, 0x07, 0x01, 0x01
        /*0010*/ 	.byte	0x02, 0x03, 0x00, 0x00, 0x02, 0x06, 0x01, 0x00, 0x04, 0x0b, 0x08, 0x00, 0x09, 0x00, 0x00, 0x00
        /*0020*/ 	.byte	0x00, 0x00, 0x00, 0x00


//--------------------- .nv.info._Z11test_kerneli --------------------------
	.section	.nv.info._Z11test_kerneli,"",@"SHT_CUDA_INFO"
	.sectionflags	@""
	.align	4


	//----- nvinfo : EIATTR_CUDA_API_VERSION
	.align		4
        /*0000*/ 	.byte	0x04, 0x37
        /*0002*/ 	.short	(.L_9 - .L_8)
.L_8:
        /*0004*/ 	.word	0x00000082


	//----- nvinfo : EIATTR_KPARAM_INFO
	.align		4
.L_9:
        /*0008*/ 	.byte	0x04, 0x17
        /*000a*/ 	.short	(.L_11 - .L_10)
.L_10:
        /*000c*/ 	.word	0x00000000
        /*0010*/ 	.short	0x0000
        /*0012*/ 	.short	0x0000
        /*0014*/ 	.byte	0x00, 0xf0, 0x11, 0x00


	//----- nvinfo : EIATTR_SPARSE_MMA_MASK
	.align		4
.L_11:
        /*0018*/ 	.byte	0x03, 0x50
        /*001a*/ 	.short	0x0000


	//----- nvinfo : EIATTR_MAXREG_COUNT
	.align		4
        /*001c*/ 	.byte	0x03, 0x1b
        /*001e*/ 	.short	0x00ff


	//----- nvinfo : EIATTR_EXTERNS
	.align		4
        /*0020*/ 	.byte	0x04, 0x0f
        /*0022*/ 	.short	(.L_13 - .L_12)


	//   ....[0]....
	.align		4
.L_12:
        /*0024*/ 	.word	index@(vprintf)


	//----- nvinfo : EIATTR_MERCURY_ISA_VERSION
	.align		4
.L_13:
        /*0028*/ 	.byte	0x03, 0x5f
        /*002a*/ 	.short	0x0101


	//----- nvinfo : EIATTR_VRC_CTA_INIT_COUNT
	.align		4
        /*002c*/ 	.byte	0x02, 0x4a
	.zero		1
	.zero		1


	//----- nvinfo : EIATTR_SYSCALL_OFFSETS
	.align		4
        /*0030*/ 	.byte	0x04, 0x46
        /*0032*/ 	.short	(.L_15 - .L_14)


	//   ....[0]....
.L_14:
        /*0034*/ 	.word	0x000000d0


	//   ....[1]....
        /*0038*/ 	.word	0x000001b0


	//----- nvinfo : EIATTR_EXIT_INSTR_OFFSETS
	.align		4
.L_15:
        /*003c*/ 	.byte	0x04, 0x1c
        /*003e*/ 	.short	(.L_17 - .L_16)


	//   ....[0]....
.L_16:
        /*0040*/ 	.word	0x000001c0


	//----- nvinfo : EIATTR_CBANK_PARAM_SIZE
	.align		4
.L_17:
        /*0044*/ 	.byte	0x03, 0x19
        /*0046*/ 	.short	0x0004


	//----- nvinfo : EIATTR_PARAM_CBANK
	.align		4
        /*0048*/ 	.byte	0x04, 0x0a
        /*004a*/ 	.short	(.L_19 - .L_18)
	.align		4
.L_18:
        /*004c*/ 	.word	index@(.nv.constant0._Z11test_kerneli)
        /*0050*/ 	.short	0x0380
        /*0052*/ 	.short	0x0004


	//----- nvinfo : EIATTR_SW_WAR
	.align		4
.L_19:
        /*0054*/ 	.byte	0x04, 0x36
        /*0056*/ 	.short	(.L_21 - .L_20)
.L_20:
        /*0058*/ 	.word	0x00000008
.L_21:


//--------------------- .nv.callgraph             --------------------------
	.section	.nv.callgraph,"",@"SHT_CUDA_CALLGRAPH"
	.align	4
	.sectionentsize	8
	.align		4
        /*0000*/ 	.word	0x00000000
	.align		4
        /*0004*/ 	.word	0xffffffff
	.align		4
        /*0008*/ 	.word	index@(_Z11test_kerneli)
	.align		4
        /*000c*/ 	.word	index@(vprintf)
	.align		4
        /*0010*/ 	.word	0x00000000
	.align		4
        /*0014*/ 	.word	0xfffffffe
	.align		4
        /*0018*/ 	.word	0x00000000
	.align		4
        /*001c*/ 	.word	0xfffffffd
	.align		4
        /*0020*/ 	.word	0x00000000
	.align		4
        /*0024*/ 	.word	0xfffffffc


//--------------------- .nv.constant4             --------------------------
	.section	.nv.constant4,"a",@progbits
	.align	8
	.align		8
.nv.constant4:
        /*0000*/ 	.dword	vprintf
	.align		8
        /*0008*/ 	.dword	$str
	.align		8
        /*0010*/ 	.dword	$str$1


//--------------------- .text._Z11test_kerneli    --------------------------
	.section	.text._Z11test_kerneli,"ax",@progbits
	.align	128
        .global         _Z11test_kerneli
        .type           _Z11test_kerneli,@function
        .size           _Z11test_kerneli,(.L_x_3 - _Z11test_kerneli)
        .other          _Z11test_kerneli,@"STO_CUDA_ENTRY STV_DEFAULT"
_Z11test_kerneli:
.text._Z11test_kerneli:
[----:B------:R-:W0:Y:S01]  /*0000*/  LDC R1, c[0x0][0x37c] ;  /* 0x0000df00ff017b82 */ /* 0x000e220000000800 */
[----:B------:R-:W-:Y:S01]  /*0010*/  MOV R2, 0x0 ;  /* 0x0000000000027802 */ /* 0x000fe20000000f00 */
[----:B------:R-:W1:Y:S01]  /*0020*/  LDCU UR4, c[0x0][0x2f8] ;  /* 0x00005f00ff0477ac */ /* 0x000e620008000800 */
[----:B0-----:R-:W-:Y:S01]  /*0030*/  VIADD R1, R1, 0xfffffff8 ;  /* 0xfffffff801017836 */ /* 0x001fe20000000000 */
[----:B------:R-:W-:-:S04]  /*0040*/  CS2R R6, SRZ ;  /* 0x0000000000067805 */ /* 0x000fc8000001ff00 */
[----:B------:R0:W2:Y:S01]  /*0050*/  LDC.64 R8, c[0x4][R2] ;  /* 0x0100000002087b82 */ /* 0x0000a20000000a00 */
[----:B------:R-:W3:Y:S01]  /*0060*/  LDCU.64 UR6, c[0x4][0x8] ;  /* 0x01000100ff0677ac */ /* 0x000ee20008000a00 */
[----:B------:R-:W4:Y:S01]  /*0070*/  LDCU UR5, c[0x0][0x2fc] ;  /* 0x00005f80ff0577ac */ /* 0x000f220008000800 */
[----:B-1----:R-:W-:Y:S01]  /*0080*/  IADD3 R16, P0, PT, R1, UR4, RZ ;  /* 0x0000000401107c10 */ /* 0x002fe2000ff1e0ff */
[----:B---3--:R-:W-:Y:S01]  /*0090*/  IMAD.U32 R4, RZ, RZ, UR6 ;  /* 0x00000006ff047e24 */ /* 0x008fe2000f8e00ff */
[----:B------:R-:W-:-:S03]  /*00a0*/  MOV R5, UR7 ;  /* 0x0000000700057c02 */ /* 0x000fc60008000f00 */
[----:B0---4-:R-:W-:-:S08]  /*00b0*/  IMAD.X R17, RZ, RZ, UR5, P0 ;  /* 0x00000005ff117e24 */ /* 0x011fd000080e06ff */
[----:B------:R-:W-:-:S07]  /*00c0*/  LEPC R20, `(.L_x_0) ;  /* 0x000000001014794e */ /* 0x000fce0000000000 */
[----:B--2---:R-:W-:Y:S05]  /*00d0*/  CALL.ABS.NOINC R8 ;  /* 0x0000000008007343 */ /* 0x004fea0003c00000 */
.L_x_0:
[----:B------:R-:W0:Y:S01]  /*00e0*/  S2R R3, SR_TID.X ;  /* 0x0000000000037919 */ /* 0x000e220000002100 */
[----:B------:R-:W0:Y:S01]  /*00f0*/  S2UR UR4, SR_CTAID.X ;  /* 0x00000000000479c3 */ /* 0x000e220000002500 */
[----:B------:R-:W-:Y:S01]  /*0100*/  IMAD.MOV.U32 R6, RZ, RZ, R16 ;  /* 0x000000ffff067224 */ /* 0x000fe200078e0010 */
[----:B------:R-:W-:-:S06]  /*0110*/  MOV R7, R17 ;  /* 0x0000001100077202 */ /* 0x000fcc0000000f00 */
[----:B------:R-:W0:Y:S08]  /*0120*/  LDC R8, c[0x0][0x360] ;  /* 0x0000d800ff087b82 */ /* 0x000e300000000800 */
[----:B------:R-:W1:Y:S01]  /*0130*/  LDC R9, c[0x0][0x380] ;  /* 0x0000e000ff097b82 */ /* 0x000e620000000800 */
[----:B0-----:R-:W-:Y:S01]  /*0140*/  IMAD R8, R8, UR4, R3 ;  /* 0x0000000408087c24 */ /* 0x001fe2000f8e0203 */
[----:B------:R-:W0:Y:S06]  /*0150*/  LDCU.64 UR4, c[0x4][0x10] ;  /* 0x01000200ff0477ac */ /* 0x000e2c0008000a00 */
[----:B------:R-:W2:Y:S01]  /*0160*/  LDC.64 R2, c[0x4][R2] ;  /* 0x0100000002027b82 */ /* 0x000ea20000000a00 */
[----:B-1----:R1:W-:Y:S01]  /*0170*/  STL.64 [R1], R8 ;  /* 0x0000000801007387 */ /* 0x0023e20000100a00 */
[----:B0-----:R-:W-:Y:S01]  /*0180*/  IMAD.U32 R4, RZ, RZ, UR4 ;  /* 0x00000004ff047e24 */ /* 0x001fe2000f8e00ff */
[----:B-1----:R-:W-:-:S07]  /*0190*/  MOV R5, UR5 ;  /* 0x0000000500057c02 */ /* 0x002fce0008000f00 */
[----:B------:R-:W-:-:S07]  /*01a0*/  LEPC R20, `(.L_x_1) ;  /* 0x000000001014794e */ /* 0x000fce0000000000 */
[----:B--2---:R-:W-:Y:S05]  /*01b0*/  CALL.ABS.NOINC R2 ;  /* 0x0000000002007343 */ /* 0x004fea0003c00000 */
.L_x_1:
[----:B------:R-:W-:Y:S05]  /*01c0*/  EXIT ;  /* 0x000000000000794d */ /* 0x000fea0003800000 */
.L_x_2:
[----:B------:R-:W-:-:S00]  /*01d0*/  BRA `(.L_x_2) ;  /* 0xfffffffc00fc7947 */ /* 0x000fc0000383ffff */
[----:B------:R-:W-:-:S00]  /*01e0*/  NOP ;  /* 0x0000000000007918 */ /* 0x000fc00000000000 */
        /* <DEDUP_REMOVED lines=9> */
.L_x_3:


//--------------------- .nv.global.init           --------------------------
	.section	.nv.global.init,"aw",@progbits
.nv.global.init:
	.type		$str,@object
	.size		$str,($str$1 - $str)
$str:
        /*0000*/ 	.byte	0x68, 0x65, 0x6c, 0x6c, 0x6f, 0x21, 0x20, 0x00
	.type		$str$1,@object
	.size		$str$1,(.L_1 - $str$1)
$str$1:
        /*0008*/ 	.byte	0x74, 0x68, 0x72, 0x65, 0x61, 0x64, 0x5f, 0x69, 0x64, 0x78, 0x3a, 0x20, 0x25, 0x64, 0x20, 0x67
        /*0018*/ 	.byte	0x6f, 0x74, 0x20, 0x69, 0x6e, 0x74, 0x65, 0x67, 0x65, 0x72, 0x3a, 0x20, 0x25, 0x64, 0x20, 0x0a
        /*0028*/ 	.byte	0x00
.L_1:


//--------------------- .nv.shared.reserved.0     --------------------------
	.section	.nv.shared.reserved.0,"aw",@nobits
	.weak		__nv_reservedSMEM_offset_0_alias
	.size		__nv_reservedSMEM_offset_0_alias, 0, 64
	.other		__nv_reservedSMEM_offset_0_alias,@"STO_CUDA_RESERVED_SHARED STV_DEFAULT"
__nv_reservedSMEM_offset_0_alias:
	.zero		0
	.zero		64


//--------------------- .nv.constant0._Z11test_kerneli --------------------------
	.section	.nv.constant0._Z11test_kerneli,"a",@progbits
	.sectionflags	@""
	.align	4
.nv.constant0._Z11test_kerneli:
	.zero		900


//--------------------- SYMBOLS --------------------------

	.type		.nv.reservedSmem.offset0,@object
	.size		.nv.reservedSmem.offset0,0x4
	.type		vprintf,@function
